//
// Generated by NVIDIA NVVM Compiler
//
// Compiler Build ID: CL-36424714
// Cuda compilation tools, release 13.0, V13.0.88
// Based on NVVM 20.0.0
//

.version 9.0
.target sm_100
.address_size 64

	// .globl	_Z23matVecMultVanillaKerneliiPfS_S_

.visible .entry _Z23matVecMultVanillaKerneliiPfS_S_(
	.param .u32 _Z23matVecMultVanillaKerneliiPfS_S__param_0,
	.param .u32 _Z23matVecMultVanillaKerneliiPfS_S__param_1,
	.param .u64 .ptr .align 1 _Z23matVecMultVanillaKerneliiPfS_S__param_2,
	.param .u64 .ptr .align 1 _Z23matVecMultVanillaKerneliiPfS_S__param_3,
	.param .u64 .ptr .align 1 _Z23matVecMultVanillaKerneliiPfS_S__param_4
)
{
	.reg .pred 	%p<11>;
	.reg .b32 	%r<38>;
	.reg .b32 	%f<112>;
	.reg .b64 	%rd<31>;

	ld.param.u32 	%r24, [_Z23matVecMultVanillaKerneliiPfS_S__param_0];
	ld.param.u32 	%r23, [_Z23matVecMultVanillaKerneliiPfS_S__param_1];
	ld.param.u64 	%rd11, [_Z23matVecMultVanillaKerneliiPfS_S__param_2];
	ld.param.u64 	%rd12, [_Z23matVecMultVanillaKerneliiPfS_S__param_3];
	ld.param.u64 	%rd10, [_Z23matVecMultVanillaKerneliiPfS_S__param_4];
	cvta.to.global.u64 	%rd1, %rd12;
	cvta.to.global.u64 	%rd2, %rd11;
	mov.u32 	%r25, %ctaid.x;
	mov.u32 	%r26, %ntid.x;
	mov.u32 	%r27, %tid.x;
	mad.lo.s32 	%r1, %r25, %r26, %r27;
	setp.ge.s32 	%p1, %r1, %r24;
	@%p1 bra 	$L__BB0_15;
	setp.lt.s32 	%p2, %r23, 1;
	mov.f32 	%f111, 0f00000000;
	@%p2 bra 	$L__BB0_14;
	mul.lo.s32 	%r2, %r23, %r1;
	and.b32  	%r3, %r23, 15;
	setp.lt.u32 	%p3, %r23, 16;
	mov.f32 	%f111, 0f00000000;
	mov.b32 	%r34, 0;
	@%p3 bra 	$L__BB0_5;
	and.b32  	%r34, %r23, 2147483632;
	neg.s32 	%r32, %r34;
	add.s64 	%rd3, %rd2, 32;
	add.s64 	%rd29, %rd1, 32;
	mov.f32 	%f111, 0f00000000;
	mov.u32 	%r31, %r2;
$L__BB0_4:
	.pragma "nounroll";
	mul.wide.s32 	%rd13, %r31, 4;
	add.s64 	%rd14, %rd3, %rd13;
	ld.global.f32 	%f18, [%rd14+-32];
	ld.global.f32 	%f19, [%rd29+-32];
	fma.rn.f32 	%f20, %f18, %f19, %f111;
	ld.global.f32 	%f21, [%rd14+-28];
	ld.global.f32 	%f22, [%rd29+-28];
	fma.rn.f32 	%f23, %f21, %f22, %f20;
	ld.global.f32 	%f24, [%rd14+-24];
	ld.global.f32 	%f25, [%rd29+-24];
	fma.rn.f32 	%f26, %f24, %f25, %f23;
	ld.global.f32 	%f27, [%rd14+-20];
	ld.global.f32 	%f28, [%rd29+-20];
	fma.rn.f32 	%f29, %f27, %f28, %f26;
	ld.global.f32 	%f30, [%rd14+-16];
	ld.global.f32 	%f31, [%rd29+-16];
	fma.rn.f32 	%f32, %f30, %f31, %f29;
	ld.global.f32 	%f33, [%rd14+-12];
	ld.global.f32 	%f34, [%rd29+-12];
	fma.rn.f32 	%f35, %f33, %f34, %f32;
	ld.global.f32 	%f36, [%rd14+-8];
	ld.global.f32 	%f37, [%rd29+-8];
	fma.rn.f32 	%f38, %f36, %f37, %f35;
	ld.global.f32 	%f39, [%rd14+-4];
	ld.global.f32 	%f40, [%rd29+-4];
	fma.rn.f32 	%f41, %f39, %f40, %f38;
	ld.global.f32 	%f42, [%rd14];
	ld.global.f32 	%f43, [%rd29];
	fma.rn.f32 	%f44, %f42, %f43, %f41;
	ld.global.f32 	%f45, [%rd14+4];
	ld.global.f32 	%f46, [%rd29+4];
	fma.rn.f32 	%f47, %f45, %f46, %f44;
	ld.global.f32 	%f48, [%rd14+8];
	ld.global.f32 	%f49, [%rd29+8];
	fma.rn.f32 	%f50, %f48, %f49, %f47;
	ld.global.f32 	%f51, [%rd14+12];
	ld.global.f32 	%f52, [%rd29+12];
	fma.rn.f32 	%f53, %f51, %f52, %f50;
	ld.global.f32 	%f54, [%rd14+16];
	ld.global.f32 	%f55, [%rd29+16];
	fma.rn.f32 	%f56, %f54, %f55, %f53;
	ld.global.f32 	%f57, [%rd14+20];
	ld.global.f32 	%f58, [%rd29+20];
	fma.rn.f32 	%f59, %f57, %f58, %f56;
	ld.global.f32 	%f60, [%rd14+24];
	ld.global.f32 	%f61, [%rd29+24];
	fma.rn.f32 	%f62, %f60, %f61, %f59;
	ld.global.f32 	%f63, [%rd14+28];
	ld.global.f32 	%f64, [%rd29+28];
	fma.rn.f32 	%f111, %f63, %f64, %f62;
	add.s32 	%r32, %r32, 16;
	add.s32 	%r31, %r31, 16;
	add.s64 	%rd29, %rd29, 64;
	setp.ne.s32 	%p4, %r32, 0;
	@%p4 bra 	$L__BB0_4;
$L__BB0_5:
	setp.eq.s32 	%p5, %r3, 0;
	@%p5 bra 	$L__BB0_14;
	and.b32  	%r11, %r23, 7;
	setp.lt.u32 	%p6, %r3, 8;
	@%p6 bra 	$L__BB0_8;
	add.s32 	%r29, %r34, %r2;
	mul.wide.s32 	%rd15, %r29, 4;
	add.s64 	%rd16, %rd2, %rd15;
	ld.global.f32 	%f66, [%rd16];
	mul.wide.u32 	%rd17, %r34, 4;
	add.s64 	%rd18, %rd1, %rd17;
	ld.global.f32 	%f67, [%rd18];
	fma.rn.f32 	%f68, %f66, %f67, %f111;
	ld.global.f32 	%f69, [%rd16+4];
	ld.global.f32 	%f70, [%rd18+4];
	fma.rn.f32 	%f71, %f69, %f70, %f68;
	ld.global.f32 	%f72, [%rd16+8];
	ld.global.f32 	%f73, [%rd18+8];
	fma.rn.f32 	%f74, %f72, %f73, %f71;
	ld.global.f32 	%f75, [%rd16+12];
	ld.global.f32 	%f76, [%rd18+12];
	fma.rn.f32 	%f77, %f75, %f76, %f74;
	ld.global.f32 	%f78, [%rd16+16];
	ld.global.f32 	%f79, [%rd18+16];
	fma.rn.f32 	%f80, %f78, %f79, %f77;
	ld.global.f32 	%f81, [%rd16+20];
	ld.global.f32 	%f82, [%rd18+20];
	fma.rn.f32 	%f83, %f81, %f82, %f80;
	ld.global.f32 	%f84, [%rd16+24];
	ld.global.f32 	%f85, [%rd18+24];
	fma.rn.f32 	%f86, %f84, %f85, %f83;
	ld.global.f32 	%f87, [%rd16+28];
	ld.global.f32 	%f88, [%rd18+28];
	fma.rn.f32 	%f111, %f87, %f88, %f86;
	add.s32 	%r34, %r34, 8;
$L__BB0_8:
	setp.eq.s32 	%p7, %r11, 0;
	@%p7 bra 	$L__BB0_14;
	and.b32  	%r14, %r23, 3;
	setp.lt.u32 	%p8, %r11, 4;
	@%p8 bra 	$L__BB0_11;
	add.s32 	%r30, %r34, %r2;
	mul.wide.s32 	%rd19, %r30, 4;
	add.s64 	%rd20, %rd2, %rd19;
	ld.global.f32 	%f90, [%rd20];
	mul.wide.u32 	%rd21, %r34, 4;
	add.s64 	%rd22, %rd1, %rd21;
	ld.global.f32 	%f91, [%rd22];
	fma.rn.f32 	%f92, %f90, %f91, %f111;
	ld.global.f32 	%f93, [%rd20+4];
	ld.global.f32 	%f94, [%rd22+4];
	fma.rn.f32 	%f95, %f93, %f94, %f92;
	ld.global.f32 	%f96, [%rd20+8];
	ld.global.f32 	%f97, [%rd22+8];
	fma.rn.f32 	%f98, %f96, %f97, %f95;
	ld.global.f32 	%f99, [%rd20+12];
	ld.global.f32 	%f100, [%rd22+12];
	fma.rn.f32 	%f111, %f99, %f100, %f98;
	add.s32 	%r34, %r34, 4;
$L__BB0_11:
	setp.eq.s32 	%p9, %r14, 0;
	@%p9 bra 	$L__BB0_14;
	mul.wide.u32 	%rd23, %r34, 4;
	add.s64 	%rd30, %rd1, %rd23;
	add.s32 	%r37, %r34, %r2;
	neg.s32 	%r36, %r14;
$L__BB0_13:
	.pragma "nounroll";
	mul.wide.s32 	%rd24, %r37, 4;
	add.s64 	%rd25, %rd2, %rd24;
	ld.global.f32 	%f101, [%rd25];
	ld.global.f32 	%f102, [%rd30];
	fma.rn.f32 	%f111, %f101, %f102, %f111;
	add.s64 	%rd30, %rd30, 4;
	add.s32 	%r37, %r37, 1;
	add.s32 	%r36, %r36, 1;
	setp.ne.s32 	%p10, %r36, 0;
	@%p10 bra 	$L__BB0_13;
$L__BB0_14:
	cvta.to.global.u64 	%rd26, %rd10;
	mul.wide.s32 	%rd27, %r1, 4;
	add.s64 	%rd28, %rd26, %rd27;
	st.global.f32 	[%rd28], %f111;
$L__BB0_15:
	ret;

}


// ===== COMPILED SASS (sm_100) =====

	.target	sm_100

	.elftype	@"ET_EXEC"


//--------------------- .note.nv.tkinfo           --------------------------
	.section	.note.nv.tkinfo,"",@"SHT_NOTE"
	.sectionflags	@"SHF_NOTE_NV_TKINFO"
	.tkinfo
        /*0018*/ 	.word	0x00000002
        /*0030*/ 	.string	""
        /*0030*/ 	.string	"ptxas"
        /*0030*/ 	.string	"Cuda compilation tools, release 13.0, V13.0.88"
        /*0030*/ 	.string	"Build cuda_13.0.r13.0/compiler.36424714_0"
        /*0030*/ 	.string	"-arch sm_100 -m 64 "



//--------------------- .note.nv.cuinfo           --------------------------
	.section	.note.nv.cuinfo,"",@"SHT_NOTE"
	.sectionflags	@"SHF_NOTE_NV_CUINFO"
        /*0018*/ 	.short	0x0002
        /*001a*/ 	.short	0x0064
        /*001c*/ 	.short	0x0082
	.zero		2


//--------------------- .nv.info                  --------------------------
	.section	.nv.info,"",@"SHT_CUDA_INFO"
	.align	4


	//----- nvinfo : EIATTR_REGCOUNT
	.align		4
        /*0000*/ 	.byte	0x04, 0x2f
        /*0002*/ 	.short	(.L_1 - .L_0)
	.align		4
.L_0:
        /*0004*/ 	.word	index@(_Z23matVecMultVanillaKerneliiPfS_S_)
        /*0008*/ 	.word	0x0000001e


	//----- nvinfo : EIATTR_FRAME_SIZE
	.align		4
.L_1:
        /*000c*/ 	.byte	0x04, 0x11
        /*000e*/ 	.short	(.L_3 - .L_2)
	.align		4
.L_2:
        /*0010*/ 	.word	index@(_Z23matVecMultVanillaKerneliiPfS_S_)
        /*0014*/ 	.word	0x00000000


	//----- nvinfo : EIATTR_MIN_STACK_SIZE
	.align		4
.L_3:
        /*0018*/ 	.byte	0x04, 0x12
        /*001a*/ 	.short	(.L_5 - .L_4)
	.align		4
.L_4:
        /*001c*/ 	.word	index@(_Z23matVecMultVanillaKerneliiPfS_S_)
        /*0020*/ 	.word	0x00000000
.L_5:


//--------------------- .nv.compat                --------------------------
	.section	.nv.compat,"",@"SHT_CUDA_COMPAT_INFO"
	.align	4
        /*0000*/ 	.byte	0x02, 0x09, 0x00, 0x00, 0x02, 0x02, 0x01, 0x00, 0x02, 0x05, 0x05, 0x00, 0x03, 0x07, 0x01, 0x01
        /*0010*/ 	.byte	0x02, 0x03, 0x00, 0x00, 0x02, 0x06, 0x01, 0x00, 0x04, 0x0b, 0x08, 0x00, 0x09, 0x00, 0x00, 0x00
        /*0020*/ 	.byte	0x00, 0x00, 0x00, 0x00


//--------------------- .nv.info._Z23matVecMultVanillaKerneliiPfS_S_ --------------------------
	.section	.nv.info._Z23matVecMultVanillaKerneliiPfS_S_,"",@"SHT_CUDA_INFO"
	.sectionflags	@""
	.align	4


	//----- nvinfo : EIATTR_CUDA_API_VERSION
	.align		4
        /*0000*/ 	.byte	0x04, 0x37
        /*0002*/ 	.short	(.L_7 - .L_6)
.L_6:
        /*0004*/ 	.word	0x00000082


	//----- nvinfo : EIATTR_KPARAM_INFO
	.align		4
.L_7:
        /*0008*/ 	.byte	0x04, 0x17
        /*000a*/ 	.short	(.L_9 - .L_8)
.L_8:
        /*000c*/ 	.word	0x00000000
        /*0010*/ 	.short	0x0004
        /*0012*/ 	.short	0x0018
        /*0014*/ 	.byte	0x00, 0xf5, 0x21, 0x00


	//----- nvinfo : EIATTR_KPARAM_INFO
	.align		4
.L_9:
        /*0018*/ 	.byte	0x04, 0x17
        /*001a*/ 	.short	(.L_11 - .L_10)
.L_10:
        /*001c*/ 	.word	0x00000000
        /*0020*/ 	.short	0x0003
        /*0022*/ 	.short	0x0010
        /*0024*/ 	.byte	0x00, 0xf5, 0x21, 0x00


	//----- nvinfo : EIATTR_KPARAM_INFO
	.align		4
.L_11:
        /*0028*/ 	.byte	0x04, 0x17
        /*002a*/ 	.short	(.L_13 - .L_12)
.L_12:
        /*002c*/ 	.word	0x00000000
        /*0030*/ 	.short	0x0002
        /*0032*/ 	.short	0x0008
        /*0034*/ 	.byte	0x00, 0xf5, 0x21, 0x00


	//----- nvinfo : EIATTR_KPARAM_INFO
	.align		4
.L_13:
        /*0038*/ 	.byte	0x04, 0x17
        /*003a*/ 	.short	(.L_15 - .L_14)
.L_14:
        /*003c*/ 	.word	0x00000000
        /*0040*/ 	.short	0x0001
        /*0042*/ 	.short	0x0004
        /*0044*/ 	.byte	0x00, 0xf0, 0x11, 0x00


	//----- nvinfo : EIATTR_KPARAM_INFO
	.align		4
.L_15:
        /*0048*/ 	.byte	0x04, 0x17
        /*004a*/ 	.short	(.L_17 - .L_16)
.L_16:
        /*004c*/ 	.word	0x00000000
        /*0050*/ 	.short	0x0000
        /*0052*/ 	.short	0x0000
        /*0054*/ 	.byte	0x00, 0xf0, 0x11, 0x00


	//----- nvinfo : EIATTR_SPARSE_MMA_MASK
	.align		4
.L_17:
        /*0058*/ 	.byte	0x03, 0x50
        /*005a*/ 	.short	0x0000


	//----- nvinfo : EIATTR_MAXREG_COUNT
	.align		4
        /*005c*/ 	.byte	0x03, 0x1b
        /*005e*/ 	.short	0x00ff


	//----- nvinfo : EIATTR_MERCURY_ISA_VERSION
	.align		4
        /*0060*/ 	.byte	0x03, 0x5f
        /*0062*/ 	.short	0x0101


	//----- nvinfo : EIATTR_VRC_CTA_INIT_COUNT
	.align		4
        /*0064*/ 	.byte	0x02, 0x4a
	.zero		1
	.zero		1


	//----- nvinfo : EIATTR_EXIT_INSTR_OFFSETS
	.align		4
        /*0068*/ 	.byte	0x04, 0x1c
        /*006a*/ 	.short	(.L_19 - .L_18)


	//   ....[0]....
.L_18:
        /*006c*/ 	.word	0x00000070


	//   ....[1]....
        /*0070*/ 	.word	0x00000aa0


	//----- nvinfo : EIATTR_CBANK_PARAM_SIZE
	.align		4
.L_19:
        /*0074*/ 	.byte	0x03, 0x19
        /*0076*/ 	.short	0x0020


	//----- nvinfo : EIATTR_PARAM_CBANK
	.align		4
        /*0078*/ 	.byte	0x04, 0x0a
        /*007a*/ 	.short	(.L_21 - .L_20)
	.align		4
.L_20:
        /*007c*/ 	.word	index@(.nv.constant0._Z23matVecMultVanillaKerneliiPfS_S_)
        /*0080*/ 	.short	0x0380
        /*0082*/ 	.short	0x0020


	//----- nvinfo : EIATTR_SW_WAR
	.align		4
.L_21:
        /*0084*/ 	.byte	0x04, 0x36
        /*0086*/ 	.short	(.L_23 - .L_22)
.L_22:
        /*0088*/ 	.word	0x00000008
.L_23:


//--------------------- .nv.callgraph             --------------------------
	.section	.nv.callgraph,"",@"SHT_CUDA_CALLGRAPH"
	.align	4
	.sectionentsize	8
	.align		4
        /*0000*/ 	.word	0x00000000
	.align		4
        /*0004*/ 	.word	0xffffffff
	.align		4
        /*0008*/ 	.word	0x00000000
	.align		4
        /*000c*/ 	.word	0xfffffffe
	.align		4
        /*0010*/ 	.word	0x00000000
	.align		4
        /*0014*/ 	.word	0xfffffffd
	.align		4
        /*0018*/ 	.word	0x00000000
	.align		4
        /*001c*/ 	.word	0xfffffffc


//--------------------- .text._Z23matVecMultVanillaKerneliiPfS_S_ --------------------------
	.section	.text._Z23matVecMultVanillaKerneliiPfS_S_,"ax",@progbits
	.align	128
        .global         _Z23matVecMultVanillaKerneliiPfS_S_
        .type           _Z23matVecMultVanillaKerneliiPfS_S_,@function
        .size           _Z23matVecMultVanillaKerneliiPfS_S_,(.L_x_7 - _Z23matVecMultVanillaKerneliiPfS_S_)
        .other          _Z23matVecMultVanillaKerneliiPfS_S_,@"STO_CUDA_ENTRY STV_DEFAULT"
_Z23matVecMultVanillaKerneliiPfS_S_:
.text._Z23matVecMultVanillaKerneliiPfS_S_:
[----:B------:R-:W-:Y:S01]  /*0000*/  LDC R1, c[0x0][0x37c] ;  /* 0x0000df00ff017b82 */ /* 0x000fe20000000800 */
[----:B------:R-:W0:Y:S07]  /*0010*/  S2R R3, SR_TID.X ;  /* 0x0000000000037919 */ /* 0x000e2e0000002100 */
[----:B------:R-:W0:Y:S01]  /*0020*/  S2UR UR4, SR_CTAID.X ;  /* 0x00000000000479c3 */ /* 0x000e220000002500 */
[----:B------:R-:W1:Y:S07]  /*0030*/  LDCU UR5, c[0x0][0x380] ;  /* 0x00007000ff0577ac */ /* 0x000e6e0008000800 */
[----:B------:R-:W0:Y:S02]  /*0040*/  LDC R0, c[0x0][0x360] ;  /* 0x0000d800ff007b82 */ /* 0x000e240000000800 */
[----:B0-----:R-:W-:-:S05]  /*0050*/  IMAD R0, R0, UR4, R3 ;  /* 0x0000000400007c24 */ /* 0x001fca000f8e0203 */
[----:B-1----:R-:W-:-:S13]  /*0060*/  ISETP.GE.AND P0, PT, R0, UR5, PT ;  /* 0x0000000500007c0c */ /* 0x002fda000bf06270 */
[----:B------:R-:W-:Y:S05]  /*0070*/  @P0 EXIT ;  /* 0x000000000000094d */ /* 0x000fea0003800000 */
[----:B------:R-:W0:Y:S01]  /*0080*/  LDCU UR8, c[0x0][0x384] ;  /* 0x00007080ff0877ac */ /* 0x000e220008000800 */
[----:B------:R-:W-:Y:S01]  /*0090*/  HFMA2 R15, -RZ, RZ, 0, 0 ;  /* 0x00000000ff0f7431 */ /* 0x000fe200000001ff */
[----:B------:R-:W1:Y:S01]  /*00a0*/  LDCU.64 UR12, c[0x0][0x358] ;  /* 0x00006b00ff0c77ac */ /* 0x000e620008000a00 */
[----:B0-----:R-:W-:-:S09]  /*00b0*/  UISETP.GE.AND UP0, UPT, UR8, 0x1, UPT ;  /* 0x000000010800788c */ /* 0x001fd2000bf06270 */
[----:B-1----:R-:W-:Y:S05]  /*00c0*/  BRA.U !UP0, `(.L_x_0) ;  /* 0x0000000908687547 */ /* 0x002fea000b800000 */
[----:B------:R-:W-:Y:S02]  /*00d0*/  UISETP.GE.U32.AND UP1, UPT, UR8, 0x10, UPT ;  /* 0x000000100800788c */ /* 0x000fe4000bf26070 */
[----:B------:R-:W-:Y:S01]  /*00e0*/  IMAD R7, R0, UR8, RZ ;  /* 0x0000000800077c24 */ /* 0x000fe2000f8e02ff */
[----:B------:R-:W-:Y:S01]  /*00f0*/  ULOP3.LUT UR9, UR8, 0xf, URZ, 0xc0, !UPT ;  /* 0x0000000f08097892 */ /* 0x000fe2000f8ec0ff */
[----:B------:R-:W-:Y:S02]  /*0100*/  MOV R15, RZ ;  /* 0x000000ff000f7202 */ /* 0x000fe40000000f00 */
[----:B------:R-:W-:Y:S01]  /*0110*/  MOV R8, RZ ;  /* 0x000000ff00087202 */ /* 0x000fe20000000f00 */
[----:B------:R-:W-:Y:S02]  /*0120*/  UISETP.NE.AND UP0, UPT, UR9, URZ, UPT ;  /* 0x000000ff0900728c */ /* 0x000fe4000bf05270 */
[----:B------:R-:W-:Y:S09]  /*0130*/  BRA.U !UP1, `(.L_x_1) ;  /* 0x0000000509187547 */ /* 0x000ff2000b800000 */
[----:B------:R-:W0:Y:S01]  /*0140*/  LDCU.64 UR4, c[0x0][0x390] ;  /* 0x00007200ff0477ac */ /* 0x000e220008000a00 */
[----:B------:R-:W-:Y:S02]  /*0150*/  MOV R15, RZ ;  /* 0x000000ff000f7202 */ /* 0x000fe40000000f00 */
[----:B------:R-:W-:Y:S01]  /*0160*/  MOV R6, R7 ;  /* 0x0000000700067202 */ /* 0x000fe20000000f00 */
[----:B------:R-:W1:Y:S01]  /*0170*/  LDCU.64 UR6, c[0x0][0x388] ;  /* 0x00007100ff0677ac */ /* 0x000e620008000a00 */
[----:B------:R-:W-:-:S04]  /*0180*/  ULOP3.LUT UR10, UR8, 0x7ffffff0, URZ, 0xc0, !UPT ;  /* 0x7ffffff0080a7892 */ /* 0x000fc8000f8ec0ff */
[----:B------:R-:W-:Y:S02]  /*0190*/  UIADD3 UR11, UPT, UPT, -UR10, URZ, URZ ;  /* 0x000000ff0a0b7290 */ /* 0x000fe4000fffe1ff */
[----:B------:R-:W-:Y:S01]  /*01a0*/  MOV R8, UR10 ;  /* 0x0000000a00087c02 */ /* 0x000fe20008000f00 */
[----:B0-----:R-:W-:-:S04]  /*01b0*/  UIADD3 UR4, UP2, UPT, UR4, 0x20, URZ ;  /* 0x0000002004047890 */ /* 0x001fc8000ff5e0ff */
[----:B------:R-:W-:Y:S02]  /*01c0*/  UIADD3.X UR5, UPT, UPT, URZ, UR5, URZ, UP2, !UPT ;  /* 0x00000005ff057290 */ /* 0x000fe400097fe4ff */
[----:B-1----:R-:W-:Y:S01]  /*01d0*/  UIADD3 UR6, UP1, UPT, UR6, 0x20, URZ ;  /* 0x0000002006067890 */ /* 0x002fe2000ff3e0ff */
[----:B------:R-:W-:-:S03]  /*01e0*/  MOV R2, UR4 ;  /* 0x0000000400027c02 */ /* 0x000fc60008000f00 */
[----:B------:R-:W-:Y:S01]  /*01f0*/  MOV R3, UR5 ;  /* 0x0000000500037c02 */ /* 0x000fe20008000f00 */
[----:B------:R-:W-:-:S12]  /*0200*/  UIADD3.X UR7, UPT, UPT, URZ, UR7, URZ, UP1, !UPT ;  /* 0x00000007ff077290 */ /* 0x000fd80008ffe4ff */
.L_x_2:
[----:B------:R-:W-:Y:S01]  /*0210*/  MOV R4, UR6 ;  /* 0x0000000600047c02 */ /* 0x000fe20008000f00 */
[----:B------:R-:W2:Y:S01]  /*0220*/  LDG.E R17, desc[UR12][R2.64+-0x20] ;  /* 0xffffe00c02117981 */ /* 0x000ea2000c1e1900 */
[----:B------:R-:W-:-:S03]  /*0230*/  MOV R5, UR7 ;  /* 0x0000000700057c02 */ /* 0x000fc60008000f00 */
[----:B------:R-:W3:Y:S01]  /*0240*/  LDG.E R25, desc[UR12][R2.64+-0x1c] ;  /* 0xffffe40c02197981 */ /* 0x000ee2000c1e1900 */
[----:B------:R-:W-:-:S03]  /*0250*/  IMAD.WIDE R4, R6, 0x4, R4 ;  /* 0x0000000406047825 */ /* 0x000fc600078e0204 */
[----:B------:R-:W4:Y:S04]  /*0260*/  LDG.E R19, desc[UR12][R2.64+-0x18] ;  /* 0xffffe80c02137981 */ /* 0x000f28000c1e1900 */
[----:B------:R-:W2:Y:S04]  /*0270*/  LDG.E R16, desc[UR12][R4.64+-0x20] ;  /* 0xffffe00c04107981 */ /* 0x000ea8000c1e1900 */
[----:B------:R-:W3:Y:S04]  /*0280*/  LDG.E R18, desc[UR12][R4.64+-0x1c] ;  /* 0xffffe40c04127981 */ /* 0x000ee8000c1e1900 */
[----:B------:R-:W4:Y:S04]  /*0290*/  LDG.E R20, desc[UR12][R4.64+-0x18] ;  /* 0xffffe80c04147981 */ /* 0x000f28000c1e1900 */
[----:B------:R-:W5:Y:S04]  /*02a0*/  LDG.E R22, desc[UR12][R2.64+-0x14] ;  /* 0xffffec0c02167981 */ /* 0x000f68000c1e1900 */
        /* <DEDUP_REMOVED lines=8> */
[----:B------:R-:W5:Y:S01]  /*0330*/  LDG.E R14, desc[UR12][R4.64+-0x4] ;  /* 0xfffffc0c040e7981 */ /* 0x000f62000c1e1900 */
[----:B--2---:R-:W-:-:S03]  /*0340*/  FFMA R17, R16, R17, R15 ;  /* 0x0000001110117223 */ /* 0x004fc6000000000f */
[----:B------:R-:W2:Y:S04]  /*0350*/  LDG.E R15, desc[UR12][R2.64] ;  /* 0x0000000c020f7981 */ /* 0x000ea8000c1e1900 */
[----:B------:R-:W2:Y:S01]  /*0360*/  LDG.E R16, desc[UR12][R4.64] ;  /* 0x0000000c04107981 */ /* 0x000ea2000c1e1900 */
[----:B---3--:R-:W-:-:S03]  /*0370*/  FFMA R25, R18, R25, R17 ;  /* 0x0000001912197223 */ /* 0x008fc60000000011 */
[----:B------:R-:W3:Y:S01]  /*0380*/  LDG.E R17, desc[UR12][R2.64+0x4] ;  /* 0x0000040c02117981 */ /* 0x000ee2000c1e1900 */
[----:B----4-:R-:W-:-:S03]  /*0390*/  FFMA R26, R20, R19, R25 ;  /* 0x00000013141a7223 */ /* 0x010fc60000000019 */
[----:B------:R-:W3:Y:S04]  /*03a0*/  LDG.E R18, desc[UR12][R4.64+0x4] ;  /* 0x0000040c04127981 */ /* 0x000ee8000c1e1900 */
[----:B------:R-:W4:Y:S01]  /*03b0*/  LDG.E R20, desc[UR12][R2.64+0x8] ;  /* 0x0000080c02147981 */ /* 0x000f22000c1e1900 */
[----:B-----5:R-:W-:-:S03]  /*03c0*/  FFMA R25, R21, R22, R26 ;  /* 0x0000001615197223 */ /* 0x020fc6000000001a */
[----:B------:R-:W4:Y:S04]  /*03d0*/  LDG.E R19, desc[UR12][R4.64+0x8] ;  /* 0x0000080c04137981 */ /* 0x000f28000c1e1900 */
[----:B------:R-:W5:Y:S01]  /*03e0*/  LDG.E R22, desc[UR12][R2.64+0xc] ;  /* 0x00000c0c02167981 */ /* 0x000f62000c1e1900 */
[----:B------:R-:W-:-:S03]  /*03f0*/  FFMA R25, R24, R23, R25 ;  /* 0x0000001718197223 */ /* 0x000fc60000000019 */
[----:B------:R-:W5:Y:S04]  /*0400*/  LDG.E R21, desc[UR12][R4.64+0xc] ;  /* 0x00000c0c04157981 */ /* 0x000f68000c1e1900 */
[----:B------:R-:W5:Y:S01]  /*0410*/  LDG.E R24, desc[UR12][R2.64+0x10] ;  /* 0x0000100c02187981 */ /* 0x000f62000c1e1900 */
[----:B------:R-:W-:-:S03]  /*0420*/  FFMA R25, R10, R9, R25 ;  /* 0x000000090a197223 */ /* 0x000fc60000000019 */
[----:B------:R-:W5:Y:S04]  /*0430*/  LDG.E R23, desc[UR12][R4.64+0x10] ;  /* 0x0000100c04177981 */ /* 0x000f68000c1e1900 */
[----:B------:R-:W5:Y:S01]  /*0440*/  LDG.E R10, desc[UR12][R2.64+0x14] ;  /* 0x0000140c020a7981 */ /* 0x000f62000c1e1900 */
[----:B------:R-:W-:-:S03]  /*0450*/  FFMA R27, R12, R11, R25 ;  /* 0x0000000b0c1b7223 */ /* 0x000fc60000000019 */
[----:B------:R-:W5:Y:S04]  /*0460*/  LDG.E R9, desc[UR12][R4.64+0x14] ;  /* 0x0000140c04097981 */ /* 0x000f68000c1e1900 */
[----:B------:R-:W5:Y:S04]  /*0470*/  LDG.E R11, desc[UR12][R2.64+0x18] ;  /* 0x0000180c020b7981 */ /* 0x000f68000c1e1900 */
[----:B------:R-:W5:Y:S04]  /*0480*/  LDG.E R12, desc[UR12][R4.64+0x18] ;  /* 0x0000180c040c7981 */ /* 0x000f68000c1e1900 */
[----:B------:R-:W5:Y:S04]  /*0490*/  LDG.E R25, desc[UR12][R4.64+0x1c] ;  /* 0x00001c0c04197981 */ /* 0x000f68000c1e1900 */
[----:B------:R0:W5:Y:S01]  /*04a0*/  LDG.E R26, desc[UR12][R2.64+0x1c] ;  /* 0x00001c0c021a7981 */ /* 0x000162000c1e1900 */
[----:B------:R-:W-:Y:S01]  /*04b0*/  FFMA R13, R14, R13, R27 ;  /* 0x0000000d0e0d7223 */ /* 0x000fe2000000001b */
[----:B------:R-:W-:-:S04]  /*04c0*/  UIADD3 UR11, UPT, UPT, UR11, 0x10, URZ ;  /* 0x000000100b0b7890 */ /* 0x000fc8000fffe0ff */
[----:B------:R-:W-:Y:S01]  /*04d0*/  UISETP.NE.AND UP1, UPT, UR11, URZ, UPT ;  /* 0x000000ff0b00728c */ /* 0x000fe2000bf25270 */
[----:B0-----:R-:W-:Y:S02]  /*04e0*/  IADD3 R2, P0, PT, R2, 0x40, RZ ;  /* 0x0000004002027810 */ /* 0x001fe40007f1e0ff */
[----:B------:R-:W-:Y:S02]  /*04f0*/  IADD3 R6, PT, PT, R6, 0x10, RZ ;  /* 0x0000001006067810 */ /* 0x000fe40007ffe0ff */
[----:B------:R-:W-:Y:S01]  /*0500*/  IADD3.X R3, PT, PT, RZ, R3, RZ, P0, !PT ;  /* 0x00000003ff037210 */ /* 0x000fe200007fe4ff */
[----:B--2---:R-:W-:-:S04]  /*0510*/  FFMA R13, R16, R15, R13 ;  /* 0x0000000f100d7223 */ /* 0x004fc8000000000d */
[----:B---3--:R-:W-:-:S04]  /*0520*/  FFMA R18, R18, R17, R13 ;  /* 0x0000001112127223 */ /* 0x008fc8000000000d */
[----:B----4-:R-:W-:-:S04]  /*0530*/  FFMA R18, R19, R20, R18 ;  /* 0x0000001413127223 */ /* 0x010fc80000000012 */
[----:B-----5:R-:W-:-:S04]  /*0540*/  FFMA R18, R21, R22, R18 ;  /* 0x0000001615127223 */ /* 0x020fc80000000012 */
[----:B------:R-:W-:-:S04]  /*0550*/  FFMA R18, R23, R24, R18 ;  /* 0x0000001817127223 */ /* 0x000fc80000000012 */
[----:B------:R-:W-:-:S04]  /*0560*/  FFMA R9, R9, R10, R18 ;  /* 0x0000000a09097223 */ /* 0x000fc80000000012 */
[----:B------:R-:W-:-:S04]  /*0570*/  FFMA R12, R12, R11, R9 ;  /* 0x0000000b0c0c7223 */ /* 0x000fc80000000009 */
[----:B------:R-:W-:Y:S01]  /*0580*/  FFMA R15, R25, R26, R12 ;  /* 0x0000001a190f7223 */ /* 0x000fe2000000000c */
[----:B------:R-:W-:Y:S06]  /*0590*/  BRA.U UP1, `(.L_x_2) ;  /* 0xfffffffd011c7547 */ /* 0x000fec000b83ffff */
.L_x_1:
[----:B------:R-:W-:Y:S05]  /*05a0*/  BRA.U !UP0, `(.L_x_0) ;  /* 0x0000000508307547 */ /* 0x000fea000b800000 */
[----:B------:R-:W-:Y:S02]  /*05b0*/  UISETP.GE.U32.AND UP0, UPT, UR9, 0x8, UPT ;  /* 0x000000080900788c */ /* 0x000fe4000bf06070 */
[----:B------:R-:W-:-:S04]  /*05c0*/  ULOP3.LUT UR5, UR8, 0x7, URZ, 0xc0, !UPT ;  /* 0x0000000708057892 */ /* 0x000fc8000f8ec0ff */
[----:B------:R-:W-:-:S03]  /*05d0*/  UISETP.NE.AND UP1, UPT, UR5, URZ, UPT ;  /* 0x000000ff0500728c */ /* 0x000fc6000bf25270 */
[----:B------:R-:W-:Y:S08]  /*05e0*/  BRA.U !UP0, `(.L_x_3) ;  /* 0x0000000108787547 */ /* 0x000ff0000b800000 */
[----:B------:R-:W0:Y:S01]  /*05f0*/  LDC.64 R2, c[0x0][0x388] ;  /* 0x0000e200ff027b82 */ /* 0x000e220000000a00 */
[----:B------:R-:W-:-:S07]  /*0600*/  IADD3 R9, PT, PT, R7, R8, RZ ;  /* 0x0000000807097210 */ /* 0x000fce0007ffe0ff */
[----:B------:R-:W1:Y:S01]  /*0610*/  LDC.64 R4, c[0x0][0x390] ;  /* 0x0000e400ff047b82 */ /* 0x000e620000000a00 */
[----:B0-----:R-:W-:-:S05]  /*0620*/  IMAD.WIDE R2, R9, 0x4, R2 ;  /* 0x0000000409027825 */ /* 0x001fca00078e0202 */
[----:B------:R-:W2:Y:S01]  /*0630*/  LDG.E R10, desc[UR12][R2.64] ;  /* 0x0000000c020a7981 */ /* 0x000ea2000c1e1900 */
[----:B-1----:R-:W-:-:S03]  /*0640*/  IMAD.WIDE.U32 R4, R8, 0x4, R4 ;  /* 0x0000000408047825 */ /* 0x002fc600078e0004 */
[----:B------:R-:W3:Y:S04]  /*0650*/  LDG.E R13, desc[UR12][R2.64+0x4] ;  /* 0x0000040c020d7981 */ /* 0x000ee8000c1e1900 */
[----:B------:R-:W2:Y:S04]  /*0660*/  LDG.E R11, desc[UR12][R4.64] ;  /* 0x0000000c040b7981 */ /* 0x000ea8000c1e1900 */
[----:B------:R-:W3:Y:S04]  /*0670*/  LDG.E R12, desc[UR12][R4.64+0x4] ;  /* 0x0000040c040c7981 */ /* 0x000ee8000c1e1900 */
[----:B------:R-:W4:Y:S04]  /*0680*/  LDG.E R17, desc[UR12][R2.64+0x8] ;  /* 0x0000080c02117981 */ /* 0x000f28000c1e1900 */
        /* <DEDUP_REMOVED lines=11> */
[----:B------:R-:W-:Y:S01]  /*0740*/  IADD3 R8, PT, PT, R8, 0x8, RZ ;  /* 0x0000000808087810 */ /* 0x000fe20007ffe0ff */
[----:B--2---:R-:W-:-:S04]  /*0750*/  FFMA R10, R10, R11, R15 ;  /* 0x0000000b0a0a7223 */ /* 0x004fc8000000000f */
[----:B---3--:R-:W-:-:S04]  /*0760*/  FFMA R10, R13, R12, R10 ;  /* 0x0000000c0d0a7223 */ /* 0x008fc8000000000a */
[----:B----4-:R-:W-:-:S04]  /*0770*/  FFMA R10, R17, R14, R10 ;  /* 0x0000000e110a7223 */ /* 0x010fc8000000000a */
[----:B-----5:R-:W-:-:S04]  /*0780*/  FFMA R10, R19, R16, R10 ;  /* 0x00000010130a7223 */ /* 0x020fc8000000000a */
[----:B------:R-:W-:-:S04]  /*0790*/  FFMA R10, R21, R18, R10 ;  /* 0x00000012150a7223 */ /* 0x000fc8000000000a */
[----:B------:R-:W-:-:S04]  /*07a0*/  FFMA R23, R23, R20, R10 ;  /* 0x0000001417177223 */ /* 0x000fc8000000000a */
[----:B------:R-:W-:-:S04]  /*07b0*/  FFMA R6, R6, R9, R23 ;  /* 0x0000000906067223 */ /* 0x000fc80000000017 */
[----:B------:R-:W-:-:S07]  /*07c0*/  FFMA R15, R25, R22, R6 ;  /* 0x00000016190f7223 */ /* 0x000fce0000000006 */
.L_x_3:
        /* <DEDUP_REMOVED lines=17> */
[----:B------:R-:W5:Y:S01]  /*08e0*/  LDG.E R14, desc[UR12][R4.64+0xc] ;  /* 0x00000c0c040e7981 */ /* 0x000f62000c1e1900 */
[----:B------:R-:W-:Y:S01]  /*08f0*/  IADD3 R8, PT, PT, R8, 0x4, RZ ;  /* 0x0000000408087810 */ /* 0x000fe20007ffe0ff */
[----:B--2---:R-:W-:-:S04]  /*0900*/  FFMA R6, R6, R9, R15 ;  /* 0x0000000906067223 */ /* 0x004fc8000000000f */
[----:B---3--:R-:W-:-:S04]  /*0910*/  FFMA R6, R11, R10, R6 ;  /* 0x0000000a0b067223 */ /* 0x008fc80000000006 */
[----:B----4-:R-:W-:-:S04]  /*0920*/  FFMA R6, R13, R12, R6 ;  /* 0x0000000c0d067223 */ /* 0x010fc80000000006 */
[----:B-----5:R-:W-:-:S07]  /*0930*/  FFMA R15, R17, R14, R6 ;  /* 0x0000000e110f7223 */ /* 0x020fce0000000006 */
.L_x_4:
[----:B------:R-:W-:Y:S05]  /*0940*/  BRA.U !UP1, `(.L_x_0) ;  /* 0x0000000109487547 */ /* 0x000fea000b800000 */
[----:B------:R-:W0:Y:S01]  /*0950*/  LDC.64 R2, c[0x0][0x390] ;  /* 0x0000e400ff027b82 */ /* 0x000e220000000a00 */
[----:B------:R-:W-:Y:S01]  /*0960*/  IADD3 R7, PT, PT, R7, R8, RZ ;  /* 0x0000000807077210 */ /* 0x000fe20007ffe0ff */
[----:B------:R-:W-:-:S06]  /*0970*/  UIADD3 UR4, UPT, UPT, -UR4, URZ, URZ ;  /* 0x000000ff04047290 */ /* 0x000fcc000fffe1ff */
[----:B------:R-:W1:Y:S01]  /*0980*/  LDC.64 R10, c[0x0][0x388] ;  /* 0x0000e200ff0a7b82 */ /* 0x000e620000000a00 */
[----:B0-----:R-:W-:-:S03]  /*0990*/  IMAD.WIDE.U32 R2, R8, 0x4, R2 ;  /* 0x0000000408027825 */ /* 0x001fc600078e0002 */
[----:B------:R-:W-:Y:S02]  /*09a0*/  MOV R6, R2 ;  /* 0x0000000200067202 */ /* 0x000fe40000000f00 */
[----:B------:R-:W-:-:S07]  /*09b0*/  MOV R5, R3 ;  /* 0x0000000300057202 */ /* 0x000fce0000000f00 */
.L_x_5:
[----:B-1----:R-:W-:Y:S01]  /*09c0*/  IMAD.WIDE R2, R7, 0x4, R10 ;  /* 0x0000000407027825 */ /* 0x002fe200078e020a */
[----:B------:R-:W-:-:S05]  /*09d0*/  MOV R4, R6 ;  /* 0x0000000600047202 */ /* 0x000fca0000000f00 */
[----:B------:R-:W2:Y:S04]  /*09e0*/  LDG.E R2, desc[UR12][R2.64] ;  /* 0x0000000c02027981 */ /* 0x000ea8000c1e1900 */
[----:B------:R0:W2:Y:S01]  /*09f0*/  LDG.E R4, desc[UR12][R4.64] ;  /* 0x0000000c04047981 */ /* 0x0000a2000c1e1900 */
[----:B------:R-:W-:Y:S01]  /*0a00*/  UIADD3 UR4, UPT, UPT, UR4, 0x1, URZ ;  /* 0x0000000104047890 */ /* 0x000fe2000fffe0ff */
[----:B------:R-:W-:Y:S02]  /*0a10*/  IADD3 R6, P0, PT, R6, 0x4, RZ ;  /* 0x0000000406067810 */ /* 0x000fe40007f1e0ff */
[----:B------:R-:W-:Y:S01]  /*0a20*/  IADD3 R7, PT, PT, R7, 0x1, RZ ;  /* 0x0000000107077810 */ /* 0x000fe20007ffe0ff */
[----:B------:R-:W-:Y:S01]  /*0a30*/  UISETP.NE.AND UP0, UPT, UR4, URZ, UPT ;  /* 0x000000ff0400728c */ /* 0x000fe2000bf05270 */
[----:B0-----:R-:W-:Y:S01]  /*0a40*/  IADD3.X R5, PT, PT, RZ, R5, RZ, P0, !PT ;  /* 0x00000005ff057210 */ /* 0x001fe200007fe4ff */
[----:B--2---:R-:W-:-:S07]  /*0a50*/  FFMA R15, R2, R4, R15 ;  /* 0x00000004020f7223 */ /* 0x004fce000000000f */
[----:B------:R-:W-:Y:S05]  /*0a60*/  BRA.U UP0, `(.L_x_5) ;  /* 0xfffffffd00d47547 */ /* 0x000fea000b83ffff */
.L_x_0:
[----:B------:R-:W0:Y:S02]  /*0a70*/  LDC.64 R2, c[0x0][0x398] ;  /* 0x0000e600ff027b82 */ /* 0x000e240000000a00 */
[----:B0-----:R-:W-:-:S05]  /*0a80*/  IMAD.WIDE R2, R0, 0x4, R2 ;  /* 0x0000000400027825 */ /* 0x001fca00078e0202 */
[----:B------:R-:W-:Y:S01]  /*0a90*/  STG.E desc[UR12][R2.64], R15 ;  /* 0x0000000f02007986 */ /* 0x000fe2000c10190c */
[----:B------:R-:W-:Y:S05]  /*0aa0*/  EXIT ;  /* 0x000000000000794d */ /* 0x000fea0003800000 */
.L_x_6:
[----:B------:R-:W-:-:S00]  /*0ab0*/  BRA `(.L_x_6) ;  /* 0xfffffffc00fc7947 */ /* 0x000fc0000383ffff */
[----:B------:R-:W-:-:S00]  /*0ac0*/  NOP ;  /* 0x0000000000007918 */ /* 0x000fc00000000000 */
        /* <DEDUP_REMOVED lines=11> */
.L_x_7:


//--------------------- .nv.shared.reserved.0     --------------------------
	.section	.nv.shared.reserved.0,"aw",@nobits
	.weak		__nv_reservedSMEM_offset_0_alias
	.size		__nv_reservedSMEM_offset_0_alias, 0, 64
	.other		__nv_reservedSMEM_offset_0_alias,@"STO_CUDA_RESERVED_SHARED STV_DEFAULT"
__nv_reservedSMEM_offset_0_alias:
	.zero		0
	.zero		64


//--------------------- .nv.constant0._Z23matVecMultVanillaKerneliiPfS_S_ --------------------------
	.section	.nv.constant0._Z23matVecMultVanillaKerneliiPfS_S_,"a",@progbits
	.sectionflags	@""
	.align	4
.nv.constant0._Z23matVecMultVanillaKerneliiPfS_S_:
	.zero		928


//--------------------- SYMBOLS --------------------------

	.type		.nv.reservedSmem.offset0,@object
	.size		.nv.reservedSmem.offset0,0x4
